//
// Generated by NVIDIA NVVM Compiler
//
// Compiler Build ID: CL-36424714
// Cuda compilation tools, release 13.0, V13.0.88
// Based on NVVM 20.0.0
//

.version 9.0
.target sm_100
.address_size 64

	// .globl	_Z21matrix_multiplicationPiS_S_
// _ZZ21matrix_multiplicationPiS_S_E5tempA has been demoted
// _ZZ21matrix_multiplicationPiS_S_E5tempB has been demoted

.visible .entry _Z21matrix_multiplicationPiS_S_(
	.param .u64 .ptr .align 1 _Z21matrix_multiplicationPiS_S__param_0,
	.param .u64 .ptr .align 1 _Z21matrix_multiplicationPiS_S__param_1,
	.param .u64 .ptr .align 1 _Z21matrix_multiplicationPiS_S__param_2
)
{
	.reg .pred 	%p<2>;
	.reg .b32 	%r<128>;
	.reg .b64 	%rd<16>;
	// demoted variable
	.shared .align 4 .b8 _ZZ21matrix_multiplicationPiS_S_E5tempA[4096];
	// demoted variable
	.shared .align 4 .b8 _ZZ21matrix_multiplicationPiS_S_E5tempB[4096];
	ld.param.u64 	%rd6, [_Z21matrix_multiplicationPiS_S__param_0];
	ld.param.u64 	%rd7, [_Z21matrix_multiplicationPiS_S__param_1];
	ld.param.u64 	%rd5, [_Z21matrix_multiplicationPiS_S__param_2];
	cvta.to.global.u64 	%rd1, %rd7;
	cvta.to.global.u64 	%rd8, %rd6;
	mov.u32 	%r15, %ctaid.x;
	mov.u32 	%r16, %ctaid.y;
	mov.u32 	%r17, %tid.x;
	mov.u32 	%r18, %tid.y;
	shl.b32 	%r19, %r15, 5;
	add.s32 	%r1, %r19, %r17;
	shl.b32 	%r20, %r16, 14;
	shl.b32 	%r21, %r18, 9;
	add.s32 	%r2, %r20, %r21;
	add.s32 	%r22, %r2, %r17;
	shl.b32 	%r23, %r18, 7;
	mov.u32 	%r24, _ZZ21matrix_multiplicationPiS_S_E5tempA;
	add.s32 	%r3, %r24, %r23;
	shl.b32 	%r25, %r17, 2;
	add.s32 	%r4, %r3, %r25;
	add.s32 	%r125, %r1, %r21;
	mov.u32 	%r26, _ZZ21matrix_multiplicationPiS_S_E5tempB;
	add.s32 	%r7, %r26, %r25;
	add.s32 	%r6, %r7, %r23;
	mul.wide.u32 	%rd9, %r22, 4;
	add.s64 	%rd15, %rd8, %rd9;
	mov.b32 	%r126, 0;
	mov.u32 	%r127, %r126;
$L__BB0_1:
	ld.global.u32 	%r27, [%rd15];
	st.shared.u32 	[%r4], %r27;
	mul.wide.u32 	%rd10, %r125, 4;
	add.s64 	%rd11, %rd1, %rd10;
	ld.global.u32 	%r28, [%rd11];
	st.shared.u32 	[%r6], %r28;
	bar.sync 	0;
	ld.shared.u32 	%r29, [%r3];
	ld.shared.u32 	%r30, [%r7];
	mad.lo.s32 	%r31, %r30, %r29, %r127;
	ld.shared.u32 	%r32, [%r3+4];
	ld.shared.u32 	%r33, [%r7+128];
	mad.lo.s32 	%r34, %r33, %r32, %r31;
	ld.shared.u32 	%r35, [%r3+8];
	ld.shared.u32 	%r36, [%r7+256];
	mad.lo.s32 	%r37, %r36, %r35, %r34;
	ld.shared.u32 	%r38, [%r3+12];
	ld.shared.u32 	%r39, [%r7+384];
	mad.lo.s32 	%r40, %r39, %r38, %r37;
	ld.shared.u32 	%r41, [%r3+16];
	ld.shared.u32 	%r42, [%r7+512];
	mad.lo.s32 	%r43, %r42, %r41, %r40;
	ld.shared.u32 	%r44, [%r3+20];
	ld.shared.u32 	%r45, [%r7+640];
	mad.lo.s32 	%r46, %r45, %r44, %r43;
	ld.shared.u32 	%r47, [%r3+24];
	ld.shared.u32 	%r48, [%r7+768];
	mad.lo.s32 	%r49, %r48, %r47, %r46;
	ld.shared.u32 	%r50, [%r3+28];
	ld.shared.u32 	%r51, [%r7+896];
	mad.lo.s32 	%r52, %r51, %r50, %r49;
	ld.shared.u32 	%r53, [%r3+32];
	ld.shared.u32 	%r54, [%r7+1024];
	mad.lo.s32 	%r55, %r54, %r53, %r52;
	ld.shared.u32 	%r56, [%r3+36];
	ld.shared.u32 	%r57, [%r7+1152];
	mad.lo.s32 	%r58, %r57, %r56, %r55;
	ld.shared.u32 	%r59, [%r3+40];
	ld.shared.u32 	%r60, [%r7+1280];
	mad.lo.s32 	%r61, %r60, %r59, %r58;
	ld.shared.u32 	%r62, [%r3+44];
	ld.shared.u32 	%r63, [%r7+1408];
	mad.lo.s32 	%r64, %r63, %r62, %r61;
	ld.shared.u32 	%r65, [%r3+48];
	ld.shared.u32 	%r66, [%r7+1536];
	mad.lo.s32 	%r67, %r66, %r65, %r64;
	ld.shared.u32 	%r68, [%r3+52];
	ld.shared.u32 	%r69, [%r7+1664];
	mad.lo.s32 	%r70, %r69, %r68, %r67;
	ld.shared.u32 	%r71, [%r3+56];
	ld.shared.u32 	%r72, [%r7+1792];
	mad.lo.s32 	%r73, %r72, %r71, %r70;
	ld.shared.u32 	%r74, [%r3+60];
	ld.shared.u32 	%r75, [%r7+1920];
	mad.lo.s32 	%r76, %r75, %r74, %r73;
	ld.shared.u32 	%r77, [%r3+64];
	ld.shared.u32 	%r78, [%r7+2048];
	mad.lo.s32 	%r79, %r78, %r77, %r76;
	ld.shared.u32 	%r80, [%r3+68];
	ld.shared.u32 	%r81, [%r7+2176];
	mad.lo.s32 	%r82, %r81, %r80, %r79;
	ld.shared.u32 	%r83, [%r3+72];
	ld.shared.u32 	%r84, [%r7+2304];
	mad.lo.s32 	%r85, %r84, %r83, %r82;
	ld.shared.u32 	%r86, [%r3+76];
	ld.shared.u32 	%r87, [%r7+2432];
	mad.lo.s32 	%r88, %r87, %r86, %r85;
	ld.shared.u32 	%r89, [%r3+80];
	ld.shared.u32 	%r90, [%r7+2560];
	mad.lo.s32 	%r91, %r90, %r89, %r88;
	ld.shared.u32 	%r92, [%r3+84];
	ld.shared.u32 	%r93, [%r7+2688];
	mad.lo.s32 	%r94, %r93, %r92, %r91;
	ld.shared.u32 	%r95, [%r3+88];
	ld.shared.u32 	%r96, [%r7+2816];
	mad.lo.s32 	%r97, %r96, %r95, %r94;
	ld.shared.u32 	%r98, [%r3+92];
	ld.shared.u32 	%r99, [%r7+2944];
	mad.lo.s32 	%r100, %r99, %r98, %r97;
	ld.shared.u32 	%r101, [%r3+96];
	ld.shared.u32 	%r102, [%r7+3072];
	mad.lo.s32 	%r103, %r102, %r101, %r100;
	ld.shared.u32 	%r104, [%r3+100];
	ld.shared.u32 	%r105, [%r7+3200];
	mad.lo.s32 	%r106, %r105, %r104, %r103;
	ld.shared.u32 	%r107, [%r3+104];
	ld.shared.u32 	%r108, [%r7+3328];
	mad.lo.s32 	%r109, %r108, %r107, %r106;
	ld.shared.u32 	%r110, [%r3+108];
	ld.shared.u32 	%r111, [%r7+3456];
	mad.lo.s32 	%r112, %r111, %r110, %r109;
	ld.shared.u32 	%r113, [%r3+112];
	ld.shared.u32 	%r114, [%r7+3584];
	mad.lo.s32 	%r115, %r114, %r113, %r112;
	ld.shared.u32 	%r116, [%r3+116];
	ld.shared.u32 	%r117, [%r7+3712];
	mad.lo.s32 	%r118, %r117, %r116, %r115;
	ld.shared.u32 	%r119, [%r3+120];
	ld.shared.u32 	%r120, [%r7+3840];
	mad.lo.s32 	%r121, %r120, %r119, %r118;
	ld.shared.u32 	%r122, [%r3+124];
	ld.shared.u32 	%r123, [%r7+3968];
	mad.lo.s32 	%r127, %r123, %r122, %r121;
	bar.sync 	0;
	add.s32 	%r126, %r126, 1;
	add.s32 	%r125, %r125, 16384;
	add.s64 	%rd15, %rd15, 128;
	setp.ne.s32 	%p1, %r126, 16;
	@%p1 bra 	$L__BB0_1;
	cvta.to.global.u64 	%rd12, %rd5;
	add.s32 	%r124, %r2, %r1;
	mul.wide.u32 	%rd13, %r124, 4;
	add.s64 	%rd14, %rd12, %rd13;
	st.global.u32 	[%rd14], %r127;
	ret;

}


// ===== COMPILED SASS (sm_100) =====

	.target	sm_100

	.elftype	@"ET_EXEC"


//--------------------- .note.nv.tkinfo           --------------------------
	.section	.note.nv.tkinfo,"",@"SHT_NOTE"
	.sectionflags	@"SHF_NOTE_NV_TKINFO"
	.tkinfo
        /*0018*/ 	.word	0x00000002
        /*0030*/ 	.string	""
        /*0030*/ 	.string	"ptxas"
        /*0030*/ 	.string	"Cuda compilation tools, release 13.0, V13.0.88"
        /*0030*/ 	.string	"Build cuda_13.0.r13.0/compiler.36424714_0"
        /*0030*/ 	.string	"-arch sm_100 -m 64 "



//--------------------- .note.nv.cuinfo           --------------------------
	.section	.note.nv.cuinfo,"",@"SHT_NOTE"
	.sectionflags	@"SHF_NOTE_NV_CUINFO"
        /*0018*/ 	.short	0x0002
        /*001a*/ 	.short	0x0064
        /*001c*/ 	.short	0x0082
	.zero		2


//--------------------- .nv.info                  --------------------------
	.section	.nv.info,"",@"SHT_CUDA_INFO"
	.align	4


	//----- nvinfo : EIATTR_REGCOUNT
	.align		4
        /*0000*/ 	.byte	0x04, 0x2f
        /*0002*/ 	.short	(.L_1 - .L_0)
	.align		4
.L_0:
        /*0004*/ 	.word	index@(_Z21matrix_multiplicationPiS_S_)
        /*0008*/ 	.word	0x00000020


	//----- nvinfo : EIATTR_FRAME_SIZE
	.align		4
.L_1:
        /*000c*/ 	.byte	0x04, 0x11
        /*000e*/ 	.short	(.L_3 - .L_2)
	.align		4
.L_2:
        /*0010*/ 	.word	index@(_Z21matrix_multiplicationPiS_S_)
        /*0014*/ 	.word	0x00000000


	//----- nvinfo : EIATTR_MIN_STACK_SIZE
	.align		4
.L_3:
        /*0018*/ 	.byte	0x04, 0x12
        /*001a*/ 	.short	(.L_5 - .L_4)
	.align		4
.L_4:
        /*001c*/ 	.word	index@(_Z21matrix_multiplicationPiS_S_)
        /*0020*/ 	.word	0x00000000
.L_5:


//--------------------- .nv.compat                --------------------------
	.section	.nv.compat,"",@"SHT_CUDA_COMPAT_INFO"
	.align	4
        /*0000*/ 	.byte	0x02, 0x09, 0x00, 0x00, 0x02, 0x02, 0x01, 0x00, 0x02, 0x05, 0x05, 0x00, 0x03, 0x07, 0x01, 0x01
        /*0010*/ 	.byte	0x02, 0x03, 0x00, 0x00, 0x02, 0x06, 0x01, 0x00, 0x04, 0x0b, 0x08, 0x00, 0x09, 0x00, 0x00, 0x00
        /*0020*/ 	.byte	0x00, 0x00, 0x00, 0x00


//--------------------- .nv.info._Z21matrix_multiplicationPiS_S_ --------------------------
	.section	.nv.info._Z21matrix_multiplicationPiS_S_,"",@"SHT_CUDA_INFO"
	.sectionflags	@""
	.align	4


	//----- nvinfo : EIATTR_CUDA_API_VERSION
	.align		4
        /*0000*/ 	.byte	0x04, 0x37
        /*0002*/ 	.short	(.L_7 - .L_6)
.L_6:
        /*0004*/ 	.word	0x00000082


	//----- nvinfo : EIATTR_KPARAM_INFO
	.align		4
.L_7:
        /*0008*/ 	.byte	0x04, 0x17
        /*000a*/ 	.short	(.L_9 - .L_8)
.L_8:
        /*000c*/ 	.word	0x00000000
        /*0010*/ 	.short	0x0002
        /*0012*/ 	.short	0x0010
        /*0014*/ 	.byte	0x00, 0xf5, 0x21, 0x00


	//----- nvinfo : EIATTR_KPARAM_INFO
	.align		4
.L_9:
        /*0018*/ 	.byte	0x04, 0x17
        /*001a*/ 	.short	(.L_11 - .L_10)
.L_10:
        /*001c*/ 	.word	0x00000000
        /*0020*/ 	.short	0x0001
        /*0022*/ 	.short	0x0008
        /*0024*/ 	.byte	0x00, 0xf5, 0x21, 0x00


	//----- nvinfo : EIATTR_KPARAM_INFO
	.align		4
.L_11:
        /*0028*/ 	.byte	0x04, 0x17
        /*002a*/ 	.short	(.L_13 - .L_12)
.L_12:
        /*002c*/ 	.word	0x00000000
        /*0030*/ 	.short	0x0000
        /*0032*/ 	.short	0x0000
        /*0034*/ 	.byte	0x00, 0xf5, 0x21, 0x00


	//----- nvinfo : EIATTR_SPARSE_MMA_MASK
	.align		4
.L_13:
        /*0038*/ 	.byte	0x03, 0x50
        /*003a*/ 	.short	0x0000


	//----- nvinfo : EIATTR_MAXREG_COUNT
	.align		4
        /*003c*/ 	.byte	0x03, 0x1b
        /*003e*/ 	.short	0x00ff


	//----- nvinfo : EIATTR_NUM_BARRIERS
	.align		4
        /*0040*/ 	.byte	0x02, 0x4c
        /*0042*/ 	.byte	0x01
	.zero		1


	//----- nvinfo : EIATTR_MERCURY_ISA_VERSION
	.align		4
        /*0044*/ 	.byte	0x03, 0x5f
        /*0046*/ 	.short	0x0101


	//----- nvinfo : EIATTR_VRC_CTA_INIT_COUNT
	.align		4
        /*0048*/ 	.byte	0x02, 0x4a
	.zero		1
	.zero		1


	//----- nvinfo : EIATTR_EXIT_INSTR_OFFSETS
	.align		4
        /*004c*/ 	.byte	0x04, 0x1c
        /*004e*/ 	.short	(.L_15 - .L_14)


	//   ....[0]....
.L_14:
        /*0050*/ 	.word	0x00000750


	//----- nvinfo : EIATTR_CBANK_PARAM_SIZE
	.align		4
.L_15:
        /*0054*/ 	.byte	0x03, 0x19
        /*0056*/ 	.short	0x0018


	//----- nvinfo : EIATTR_PARAM_CBANK
	.align		4
        /*0058*/ 	.byte	0x04, 0x0a
        /*005a*/ 	.short	(.L_17 - .L_16)
	.align		4
.L_16:
        /*005c*/ 	.word	index@(.nv.constant0._Z21matrix_multiplicationPiS_S_)
        /*0060*/ 	.short	0x0380
        /*0062*/ 	.short	0x0018


	//----- nvinfo : EIATTR_SW_WAR
	.align		4
.L_17:
        /*0064*/ 	.byte	0x04, 0x36
        /*0066*/ 	.short	(.L_19 - .L_18)
.L_18:
        /*0068*/ 	.word	0x00000008
.L_19:


//--------------------- .nv.callgraph             --------------------------
	.section	.nv.callgraph,"",@"SHT_CUDA_CALLGRAPH"
	.align	4
	.sectionentsize	8
	.align		4
        /*0000*/ 	.word	0x00000000
	.align		4
        /*0004*/ 	.word	0xffffffff
	.align		4
        /*0008*/ 	.word	0x00000000
	.align		4
        /*000c*/ 	.word	0xfffffffe
	.align		4
        /*0010*/ 	.word	0x00000000
	.align		4
        /*0014*/ 	.word	0xfffffffd
	.align		4
        /*0018*/ 	.word	0x00000000
	.align		4
        /*001c*/ 	.word	0xfffffffc


//--------------------- .text._Z21matrix_multiplicationPiS_S_ --------------------------
	.section	.text._Z21matrix_multiplicationPiS_S_,"ax",@progbits
	.align	128
        .global         _Z21matrix_multiplicationPiS_S_
        .type           _Z21matrix_multiplicationPiS_S_,@function
        .size           _Z21matrix_multiplicationPiS_S_,(.L_x_2 - _Z21matrix_multiplicationPiS_S_)
        .other          _Z21matrix_multiplicationPiS_S_,@"STO_CUDA_ENTRY STV_DEFAULT"
_Z21matrix_multiplicationPiS_S_:
.text._Z21matrix_multiplicationPiS_S_:
[----:B------:R-:W-:Y:S01]  /*0000*/  LDC R1, c[0x0][0x37c] ;  /* 0x0000df00ff017b82 */ /* 0x000fe20000000800 */
[----:B------:R-:W0:Y:S07]  /*0010*/  S2R R9, SR_TID.Y ;  /* 0x0000000000097919 */ /* 0x000e2e0000002200 */
[----:B------:R-:W1:Y:S01]  /*0020*/  LDC.64 R4, c[0x0][0x380] ;  /* 0x0000e000ff047b82 */ /* 0x000e620000000a00 */
[----:B------:R-:W-:Y:S01]  /*0030*/  UMOV UR4, 0x400 ;  /* 0x0000040000047882 */ /* 0x000fe20000000000 */
[----:B------:R-:W-:Y:S01]  /*0040*/  HFMA2 R23, -RZ, RZ, 0, 0 ;  /* 0x00000000ff177431 */ /* 0x000fe200000001ff */
[----:B------:R-:W2:Y:S01]  /*0050*/  S2R R3, SR_CTAID.Y ;  /* 0x0000000000037919 */ /* 0x000ea20000002600 */
[----:B------:R-:W-:Y:S01]  /*0060*/  UIADD3 UR5, UPT, UPT, UR4, 0x1000, URZ ;  /* 0x0000100004057890 */ /* 0x000fe2000fffe0ff */
[----:B------:R-:W3:Y:S01]  /*0070*/  LDCU.64 UR8, c[0x0][0x358] ;  /* 0x00006b00ff0877ac */ /* 0x000ee20008000a00 */
[----:B------:R-:W4:Y:S02]  /*0080*/  S2R R6, SR_TID.X ;  /* 0x0000000000067919 */ /* 0x000f240000002100 */
[----:B------:R-:W5:Y:S01]  /*0090*/  S2UR UR6, SR_CgaCtaId ;  /* 0x00000000000679c3 */ /* 0x000f620000008800 */
[----:B------:R-:W3:Y:S07]  /*00a0*/  S2R R17, SR_CTAID.X ;  /* 0x0000000000117919 */ /* 0x000eee0000002500 */
[----:B------:R-:W1:Y:S01]  /*00b0*/  LDC.64 R18, c[0x0][0x388] ;  /* 0x0000e200ff127b82 */ /* 0x000e620000000a00 */
[----:B0-----:R-:W-:Y:S01]  /*00c0*/  SHF.L.U32 R2, R9, 0x9, RZ ;  /* 0x0000000909027819 */ /* 0x001fe200000006ff */
[----:B-----5:R-:W-:-:S02]  /*00d0*/  ULEA UR4, UR6, UR4, 0x18 ;  /* 0x0000000406047291 */ /* 0x020fc4000f8ec0ff */
[----:B------:R-:W-:Y:S01]  /*00e0*/  ULEA UR5, UR6, UR5, 0x18 ;  /* 0x0000000506057291 */ /* 0x000fe2000f8ec0ff */
[----:B--2---:R-:W-:-:S03]  /*00f0*/  LEA R16, R3, R2, 0xe ;  /* 0x0000000203107211 */ /* 0x004fc600078e70ff */
[----:B------:R-:W-:Y:S01]  /*0100*/  LEA R7, R9, UR4, 0x7 ;  /* 0x0000000409077c11 */ /* 0x000fe2000f8e38ff */
[----:B------:R-:W-:Y:S01]  /*0110*/  UMOV UR4, URZ ;  /* 0x000000ff00047c82 */ /* 0x000fe20008000000 */
[-C--:B----4-:R-:W-:Y:S02]  /*0120*/  IADD3 R3, PT, PT, R16, R6.reuse, RZ ;  /* 0x0000000610037210 */ /* 0x090fe40007ffe0ff */
[----:B---3--:R-:W-:-:S03]  /*0130*/  LEA R17, R17, R6, 0x5 ;  /* 0x0000000611117211 */ /* 0x008fc600078e28ff */
[----:B-1----:R-:W-:Y:S01]  /*0140*/  IMAD.WIDE.U32 R4, R3, 0x4, R4 ;  /* 0x0000000403047825 */ /* 0x002fe200078e0004 */
[----:B------:R-:W-:Y:S02]  /*0150*/  IADD3 R3, PT, PT, R17, R2, RZ ;  /* 0x0000000211037210 */ /* 0x000fe40007ffe0ff */
[----:B------:R-:W-:Y:S02]  /*0160*/  MOV R0, R4 ;  /* 0x0000000400007202 */ /* 0x000fe40000000f00 */
[C---:B------:R-:W-:Y:S02]  /*0170*/  LEA R4, R6.reuse, UR5, 0x2 ;  /* 0x0000000506047c11 */ /* 0x040fe4000f8e10ff */
[----:B------:R-:W-:Y:S02]  /*0180*/  LEA R6, R6, R7, 0x2 ;  /* 0x0000000706067211 */ /* 0x000fe400078e10ff */
[----:B------:R-:W-:-:S07]  /*0190*/  LEA R2, R9, R4, 0x7 ;  /* 0x0000000409027211 */ /* 0x000fce00078e38ff */
.L_x_0:
[----:B------:R-:W-:Y:S01]  /*01a0*/  IMAD.WIDE.U32 R24, R3, 0x4, R18 ;  /* 0x0000000403187825 */ /* 0x000fe200078e0012 */
[----:B------:R-:W-:Y:S02]  /*01b0*/  MOV R8, R0 ;  /* 0x0000000000087202 */ /* 0x000fe40000000f00 */
[----:B------:R-:W-:-:S03]  /*01c0*/  MOV R9, R5 ;  /* 0x0000000500097202 */ /* 0x000fc60000000f00 */
[----:B------:R-:W2:Y:S04]  /*01d0*/  LDG.E R25, desc[UR8][R24.64] ;  /* 0x0000000818197981 */ /* 0x000ea8000c1e1900 */
[----:B------:R-:W3:Y:S01]  /*01e0*/  LDG.E R29, desc[UR8][R8.64] ;  /* 0x00000008081d7981 */ /* 0x000ee2000c1e1900 */
[----:B------:R-:W-:-:S04]  /*01f0*/  UIADD3 UR4, UPT, UPT, UR4, 0x1, URZ ;  /* 0x0000000104047890 */ /* 0x000fc8000fffe0ff */
[----:B------:R-:W-:Y:S01]  /*0200*/  UISETP.NE.AND UP0, UPT, UR4, 0x10, UPT ;  /* 0x000000100400788c */ /* 0x000fe2000bf05270 */
[----:B------:R-:W-:Y:S02]  /*0210*/  IADD3 R0, P0, PT, R0, 0x80, RZ ;  /* 0x0000008000007810 */ /* 0x000fe40007f1e0ff */
[----:B------:R-:W-:Y:S02]  /*0220*/  IADD3 R3, PT, PT, R3, 0x4000, RZ ;  /* 0x0000400003037810 */ /* 0x000fe40007ffe0ff */
[----:B------:R-:W-:Y:S01]  /*0230*/  IADD3.X R5, PT, PT, RZ, R5, RZ, P0, !PT ;  /* 0x00000005ff057210 */ /* 0x000fe200007fe4ff */
[----:B---3--:R-:W-:Y:S04]  /*0240*/  STS [R6], R29 ;  /* 0x0000001d06007388 */ /* 0x008fe80000000800 */
[----:B--2---:R-:W-:Y:S01]  /*0250*/  STS [R2], R25 ;  /* 0x0000001902007388 */ /* 0x004fe20000000800 */
[----:B------:R-:W-:Y:S06]  /*0260*/  BAR.SYNC.DEFER_BLOCKING 0x0 ;  /* 0x0000000000007b1d */ /* 0x000fec0000010000 */
[----:B------:R-:W-:Y:S04]  /*0270*/  LDS R26, [R4] ;  /* 0x00000000041a7984 */ /* 0x000fe80000000800 */
[----:B------:R-:W0:Y:S04]  /*0280*/  LDS.128 R12, [R7] ;  /* 0x00000000070c7984 */ /* 0x000e280000000c00 */
[----:B------:R-:W1:Y:S04]  /*0290*/  LDS R28, [R4+0x80] ;  /* 0x00008000041c7984 */ /* 0x000e680000000800 */
[----:B------:R-:W2:Y:S04]  /*02a0*/  LDS R27, [R4+0x100] ;  /* 0x00010000041b7984 */ /* 0x000ea80000000800 */
[----:B------:R-:W3:Y:S04]  /*02b0*/  LDS R20, [R4+0x180] ;  /* 0x0001800004147984 */ /* 0x000ee80000000800 */
[----:B------:R-:W-:Y:S04]  /*02c0*/  LDS R21, [R4+0x200] ;  /* 0x0002000004157984 */ /* 0x000fe80000000800 */
[----:B------:R-:W4:Y:S04]  /*02d0*/  LDS.128 R8, [R7+0x10] ;  /* 0x0000100007087984 */ /* 0x000f280000000c00 */
[----:B------:R-:W5:Y:S04]  /*02e0*/  LDS R22, [R4+0x280] ;  /* 0x0002800004167984 */ /* 0x000f680000000800 */
[----:B------:R-:W5:Y:S04]  /*02f0*/  LDS R25, [R4+0x300] ;  /* 0x0003000004197984 */ /* 0x000f680000000800 */
[----:B------:R-:W5:Y:S01]  /*0300*/  LDS R24, [R4+0x380] ;  /* 0x0003800004187984 */ /* 0x000f620000000800 */
[----:B0-----:R-:W-:-:S03]  /*0310*/  IMAD R12, R12, R26, R23 ;  /* 0x0000001a0c0c7224 */ /* 0x001fc600078e0217 */
[----:B------:R-:W-:Y:S01]  /*0320*/  LDS R23, [R4+0x400] ;  /* 0x0004000004177984 */ /* 0x000fe20000000800 */
[----:B-1----:R-:W-:-:S04]  /*0330*/  IMAD R12, R28, R13, R12 ;  /* 0x0000000d1c0c7224 */ /* 0x002fc800078e020c */
[----:B--2---:R-:W-:-:S04]  /*0340*/  IMAD R12, R27, R14, R12 ;  /* 0x0000000e1b0c7224 */ /* 0x004fc800078e020c */
[----:B---3--:R-:W-:Y:S02]  /*0350*/  IMAD R26, R20, R15, R12 ;  /* 0x0000000f141a7224 */ /* 0x008fe400078e020c */
[----:B------:R-:W0:Y:S04]  /*0360*/  LDS.128 R12, [R7+0x20] ;  /* 0x00002000070c7984 */ /* 0x000e280000000c00 */
[----:B------:R-:W1:Y:S01]  /*0370*/  LDS R20, [R4+0x480] ;  /* 0x0004800004147984 */ /* 0x000e620000000800 */
[----:B----4-:R-:W-:-:S03]  /*0380*/  IMAD R8, R8, R21, R26 ;  /* 0x0000001508087224 */ /* 0x010fc600078e021a */
[----:B------:R-:W2:Y:S01]  /*0390*/  LDS R21, [R4+0x500] ;  /* 0x0005000004157984 */ /* 0x000ea20000000800 */
[----:B-----5:R-:W-:-:S03]  /*03a0*/  IMAD R8, R22, R9, R8 ;  /* 0x0000000916087224 */ /* 0x020fc600078e0208 */
[----:B------:R-:W3:Y:S01]  /*03b0*/  LDS R26, [R4+0x580] ;  /* 0x00058000041a7984 */ /* 0x000ee20000000800 */
[----:B------:R-:W-:-:S03]  /*03c0*/  IMAD R8, R25, R10, R8 ;  /* 0x0000000a19087224 */ /* 0x000fc600078e0208 */
[----:B------:R-:W-:Y:S01]  /*03d0*/  LDS R25, [R4+0x600] ;  /* 0x0006000004197984 */ /* 0x000fe20000000800 */
[----:B------:R-:W-:-:S03]  /*03e0*/  IMAD R24, R24, R11, R8 ;  /* 0x0000000b18187224 */ /* 0x000fc600078e0208 */
[----:B------:R-:W4:Y:S04]  /*03f0*/  LDS.128 R8, [R7+0x30] ;  /* 0x0000300007087984 */ /* 0x000f280000000c00 */
[----:B------:R-:W5:Y:S01]  /*0400*/  LDS R22, [R4+0x680] ;  /* 0x0006800004167984 */ /* 0x000f620000000800 */
[----:B0-----:R-:W-:-:S03]  /*0410*/  IMAD R12, R12, R23, R24 ;  /* 0x000000170c0c7224 */ /* 0x001fc600078e0218 */
[----:B------:R-:W0:Y:S01]  /*0420*/  LDS R23, [R4+0x700] ;  /* 0x0007000004177984 */ /* 0x000e220000000800 */
[----:B-1----:R-:W-:-:S03]  /*0430*/  IMAD R12, R20, R13, R12 ;  /* 0x0000000d140c7224 */ /* 0x002fc600078e020c */
[----:B------:R-:W1:Y:S01]  /*0440*/  LDS R24, [R4+0x780] ;  /* 0x0007800004187984 */ /* 0x000e620000000800 */
[----:B--2---:R-:W-:-:S03]  /*0450*/  IMAD R12, R21, R14, R12 ;  /* 0x0000000e150c7224 */ /* 0x004fc600078e020c */
[----:B------:R-:W-:Y:S01]  /*0460*/  LDS R21, [R4+0x800] ;  /* 0x0008000004157984 */ /* 0x000fe20000000800 */
[----:B---3--:R-:W-:-:S03]  /*0470*/  IMAD R26, R26, R15, R12 ;  /* 0x0000000f1a1a7224 */ /* 0x008fc600078e020c */
[----:B------:R-:W2:Y:S04]  /*0480*/  LDS.128 R12, [R7+0x40] ;  /* 0x00004000070c7984 */ /* 0x000ea80000000c00 */
[----:B------:R-:W3:Y:S01]  /*0490*/  LDS R20, [R4+0x880] ;  /* 0x0008800004147984 */ /* 0x000ee20000000800 */
[----:B----4-:R-:W-:-:S03]  /*04a0*/  IMAD R8, R8, R25, R26 ;  /* 0x0000001908087224 */ /* 0x010fc600078e021a */
[----:B------:R-:W4:Y:S04]  /*04b0*/  LDS R25, [R4+0x900] ;  /* 0x0009000004197984 */ /* 0x000f280000000800 */
[----:B------:R-:W4:Y:S01]  /*04c0*/  LDS R26, [R4+0x980] ;  /* 0x00098000041a7984 */ /* 0x000f220000000800 */
[----:B-----5:R-:W-:-:S03]  /*04d0*/  IMAD R8, R22, R9, R8 ;  /* 0x0000000916087224 */ /* 0x020fc600078e0208 */
[----:B------:R-:W-:Y:S01]  /*04e0*/  LDS R22, [R4+0xa80] ;  /* 0x000a800004167984 */ /* 0x000fe20000000800 */
[----:B0-----:R-:W-:-:S03]  /*04f0*/  IMAD R8, R23, R10, R8 ;  /* 0x0000000a17087224 */ /* 0x001fc600078e0208 */
[----:B------:R-:W-:Y:S01]  /*0500*/  LDS R23, [R4+0xa00] ;  /* 0x000a000004177984 */ /* 0x000fe20000000800 */
[----:B-1----:R-:W-:-:S03]  /*0510*/  IMAD R24, R24, R11, R8 ;  /* 0x0000000b18187224 */ /* 0x002fc600078e0208 */
[----:B------:R-:W0:Y:S01]  /*0520*/  LDS.128 R8, [R7+0x50] ;  /* 0x0000500007087984 */ /* 0x000e220000000c00 */
[----:B--2---:R-:W-:-:S03]  /*0530*/  IMAD R12, R12, R21, R24 ;  /* 0x000000150c0c7224 */ /* 0x004fc600078e0218 */
[----:B------:R-:W1:Y:S01]  /*0540*/  LDS R21, [R4+0xb00] ;  /* 0x000b000004157984 */ /* 0x000e620000000800 */
[----:B---3--:R-:W-:-:S03]  /*0550*/  IMAD R12, R20, R13, R12 ;  /* 0x0000000d140c7224 */ /* 0x008fc600078e020c */
[----:B------:R-:W2:Y:S01]  /*0560*/  LDS R20, [R4+0xb80] ;  /* 0x000b800004147984 */ /* 0x000ea20000000800 */
[----:B----4-:R-:W-:-:S03]  /*0570*/  IMAD R12, R25, R14, R12 ;  /* 0x0000000e190c7224 */ /* 0x010fc600078e020c */
[----:B------:R-:W-:Y:S01]  /*0580*/  LDS R25, [R4+0xc00] ;  /* 0x000c000004197984 */ /* 0x000fe20000000800 */
[----:B------:R-:W-:-:S03]  /*0590*/  IMAD R26, R26, R15, R12 ;  /* 0x0000000f1a1a7224 */ /* 0x000fc600078e020c */
[----:B------:R-:W3:Y:S04]  /*05a0*/  LDS.128 R12, [R7+0x60] ;  /* 0x00006000070c7984 */ /* 0x000ee80000000c00 */
[----:B------:R-:W4:Y:S01]  /*05b0*/  LDS R24, [R4+0xc80] ;  /* 0x000c800004187984 */ /* 0x000f220000000800 */
[----:B0-----:R-:W-:-:S03]  /*05c0*/  IMAD R8, R8, R23, R26 ;  /* 0x0000001708087224 */ /* 0x001fc600078e021a */
[----:B------:R-:W0:Y:S01]  /*05d0*/  LDS R23, [R4+0xd00] ;  /* 0x000d000004177984 */ /* 0x000e220000000800 */
[----:B------:R-:W-:-:S03]  /*05e0*/  IMAD R8, R22, R9, R8 ;  /* 0x0000000916087224 */ /* 0x000fc600078e0208 */
[----:B------:R-:W5:Y:S01]  /*05f0*/  LDS R22, [R4+0xd80] ;  /* 0x000d800004167984 */ /* 0x000f620000000800 */
[----:B-1----:R-:W-:-:S03]  /*0600*/  IMAD R8, R21, R10, R8 ;  /* 0x0000000a15087224 */ /* 0x002fc600078e0208 */
[----:B------:R-:W-:Y:S01]  /*0610*/  LDS R21, [R4+0xe00] ;  /* 0x000e000004157984 */ /* 0x000fe20000000800 */
[----:B--2---:R-:W-:-:S03]  /*0620*/  IMAD R26, R20, R11, R8 ;  /* 0x0000000b141a7224 */ /* 0x004fc600078e0208 */
[----:B------:R-:W1:Y:S04]  /*0630*/  LDS.128 R8, [R7+0x70] ;  /* 0x0000700007087984 */ /* 0x000e680000000c00 */
[----:B------:R-:W2:Y:S01]  /*0640*/  LDS R20, [R4+0xe80] ;  /* 0x000e800004147984 */ /* 0x000ea20000000800 */
[----:B---3--:R-:W-:-:S03]  /*0650*/  IMAD R26, R12, R25, R26 ;  /* 0x000000190c1a7224 */ /* 0x008fc600078e021a */
[----:B------:R-:W3:Y:S04]  /*0660*/  LDS R25, [R4+0xf00] ;  /* 0x000f000004197984 */ /* 0x000ee80000000800 */
[----:B------:R-:W3:Y:S01]  /*0670*/  LDS R12, [R4+0xf80] ;  /* 0x000f8000040c7984 */ /* 0x000ee20000000800 */
[----:B----4-:R-:W-:-:S04]  /*0680*/  IMAD R13, R24, R13, R26 ;  /* 0x0000000d180d7224 */ /* 0x010fc800078e021a */
[----:B0-----:R-:W-:-:S04]  /*0690*/  IMAD R13, R23, R14, R13 ;  /* 0x0000000e170d7224 */ /* 0x001fc800078e020d */
[----:B-----5:R-:W-:-:S04]  /*06a0*/  IMAD R13, R22, R15, R13 ;  /* 0x0000000f160d7224 */ /* 0x020fc800078e020d */
[----:B-1----:R-:W-:-:S04]  /*06b0*/  IMAD R8, R8, R21, R13 ;  /* 0x0000001508087224 */ /* 0x002fc800078e020d */
[----:B--2---:R-:W-:-:S04]  /*06c0*/  IMAD R8, R20, R9, R8 ;  /* 0x0000000914087224 */ /* 0x004fc800078e0208 */
[----:B---3--:R-:W-:-:S04]  /*06d0*/  IMAD R8, R25, R10, R8 ;  /* 0x0000000a19087224 */ /* 0x008fc800078e0208 */
[----:B------:R-:W-:Y:S01]  /*06e0*/  IMAD R23, R12, R11, R8 ;  /* 0x0000000b0c177224 */ /* 0x000fe200078e0208 */
[----:B------:R-:W-:Y:S06]  /*06f0*/  BAR.SYNC.DEFER_BLOCKING 0x0 ;  /* 0x0000000000007b1d */ /* 0x000fec0000010000 */
[----:B------:R-:W-:Y:S05]  /*0700*/  BRA.U UP0, `(.L_x_0) ;  /* 0xfffffff900a47547 */ /* 0x000fea000b83ffff */
[----:B------:R-:W0:Y:S01]  /*0710*/  LDC.64 R2, c[0x0][0x390] ;  /* 0x0000e400ff027b82 */ /* 0x000e220000000a00 */
[----:B------:R-:W-:-:S05]  /*0720*/  IADD3 R17, PT, PT, R17, R16, RZ ;  /* 0x0000001011117210 */ /* 0x000fca0007ffe0ff */
[----:B0-----:R-:W-:-:S05]  /*0730*/  IMAD.WIDE.U32 R2, R17, 0x4, R2 ;  /* 0x0000000411027825 */ /* 0x001fca00078e0002 */
[----:B------:R-:W-:Y:S01]  /*0740*/  STG.E desc[UR8][R2.64], R23 ;  /* 0x0000001702007986 */ /* 0x000fe2000c101908 */
[----:B------:R-:W-:Y:S05]  /*0750*/  EXIT ;  /* 0x000000000000794d */ /* 0x000fea0003800000 */
.L_x_1:
[----:B------:R-:W-:-:S00]  /*0760*/  BRA `(.L_x_1) ;  /* 0xfffffffc00fc7947 */ /* 0x000fc0000383ffff */
[----:B------:R-:W-:-:S00]  /*0770*/  NOP ;  /* 0x0000000000007918 */ /* 0x000fc00000000000 */
        /* <DEDUP_REMOVED lines=8> */
.L_x_2:


//--------------------- .nv.shared._Z21matrix_multiplicationPiS_S_ --------------------------
	.section	.nv.shared._Z21matrix_multiplicationPiS_S_,"aw",@nobits
	.sectionflags	@""
	.align	4
.nv.shared._Z21matrix_multiplicationPiS_S_:
	.zero		9216


//--------------------- .nv.shared.reserved.0     --------------------------
	.section	.nv.shared.reserved.0,"aw",@nobits
	.weak		__nv_reservedSMEM_offset_0_alias
	.size		__nv_reservedSMEM_offset_0_alias, 0, 64
	.other		__nv_reservedSMEM_offset_0_alias,@"STO_CUDA_RESERVED_SHARED STV_DEFAULT"
__nv_reservedSMEM_offset_0_alias:
	.zero		0
	.zero		64


//--------------------- .nv.constant0._Z21matrix_multiplicationPiS_S_ --------------------------
	.section	.nv.constant0._Z21matrix_multiplicationPiS_S_,"a",@progbits
	.sectionflags	@""
	.align	4
.nv.constant0._Z21matrix_multiplicationPiS_S_:
	.zero		920


//--------------------- SYMBOLS --------------------------

	.type		.nv.reservedSmem.offset0,@object
	.size		.nv.reservedSmem.offset0,0x4
	.type		.nv.reservedSmem.cap,@object
	.size		.nv.reservedSmem.cap,0x4
